//
// Generated by NVIDIA NVVM Compiler
//
// Compiler Build ID: CL-36424714
// Cuda compilation tools, release 13.0, V13.0.88
// Based on NVVM 20.0.0
//

.version 9.0
.target sm_100
.address_size 64

	// .globl	_Z25mean_squared_error_kernelPKfS0_Pfi
// _ZZ25mean_squared_error_kernelPKfS0_PfiE4smem has been demoted

.visible .entry _Z25mean_squared_error_kernelPKfS0_Pfi(
	.param .u64 .ptr .align 1 _Z25mean_squared_error_kernelPKfS0_Pfi_param_0,
	.param .u64 .ptr .align 1 _Z25mean_squared_error_kernelPKfS0_Pfi_param_1,
	.param .u64 .ptr .align 1 _Z25mean_squared_error_kernelPKfS0_Pfi_param_2,
	.param .u32 _Z25mean_squared_error_kernelPKfS0_Pfi_param_3
)
{
	.reg .pred 	%p<17>;
	.reg .b32 	%r<44>;
	.reg .b32 	%f<37>;
	.reg .b64 	%rd<10>;
	// demoted variable
	.shared .align 4 .b8 _ZZ25mean_squared_error_kernelPKfS0_PfiE4smem[128];
	ld.param.u64 	%rd3, [_Z25mean_squared_error_kernelPKfS0_Pfi_param_0];
	ld.param.u64 	%rd4, [_Z25mean_squared_error_kernelPKfS0_Pfi_param_1];
	ld.param.u64 	%rd5, [_Z25mean_squared_error_kernelPKfS0_Pfi_param_2];
	ld.param.u32 	%r9, [_Z25mean_squared_error_kernelPKfS0_Pfi_param_3];
	mov.u32 	%r1, %tid.x;
	mov.u32 	%r2, %ntid.x;
	setp.lt.s32 	%p1, %r9, 1;
	mov.f32 	%f35, 0f00000000;
	@%p1 bra 	$L__BB0_5;
	mov.u32 	%r11, %nctaid.x;
	mul.lo.s32 	%r3, %r2, %r11;
	mov.u32 	%r12, %ctaid.x;
	mad.lo.s32 	%r4, %r12, %r2, %r1;
	cvta.to.global.u64 	%rd1, %rd3;
	cvta.to.global.u64 	%rd2, %rd4;
	mov.f32 	%f35, 0f00000000;
	mov.b32 	%r43, 0;
$L__BB0_2:
	add.s32 	%r6, %r4, %r43;
	setp.ge.s32 	%p2, %r6, %r9;
	@%p2 bra 	$L__BB0_4;
	mul.wide.s32 	%rd6, %r6, 4;
	add.s64 	%rd7, %rd1, %rd6;
	ld.global.f32 	%f9, [%rd7];
	add.s64 	%rd8, %rd2, %rd6;
	ld.global.f32 	%f10, [%rd8];
	sub.f32 	%f11, %f9, %f10;
	fma.rn.f32 	%f35, %f11, %f11, %f35;
$L__BB0_4:
	add.s32 	%r43, %r43, %r3;
	setp.lt.s32 	%p3, %r43, %r9;
	@%p3 bra 	$L__BB0_2;
$L__BB0_5:
	mov.b32 	%r13, %f35;
	shfl.sync.down.b32	%r14|%p4, %r13, 16, 31, -1;
	mov.b32 	%f12, %r14;
	add.f32 	%f13, %f35, %f12;
	mov.b32 	%r15, %f13;
	shfl.sync.down.b32	%r16|%p5, %r15, 8, 31, -1;
	mov.b32 	%f14, %r16;
	add.f32 	%f15, %f13, %f14;
	mov.b32 	%r17, %f15;
	shfl.sync.down.b32	%r18|%p6, %r17, 4, 31, -1;
	mov.b32 	%f16, %r18;
	add.f32 	%f17, %f15, %f16;
	mov.b32 	%r19, %f17;
	shfl.sync.down.b32	%r20|%p7, %r19, 2, 31, -1;
	mov.b32 	%f18, %r20;
	add.f32 	%f19, %f17, %f18;
	mov.b32 	%r21, %f19;
	shfl.sync.down.b32	%r22|%p8, %r21, 1, 31, -1;
	mov.b32 	%f20, %r22;
	add.f32 	%f5, %f19, %f20;
	and.b32  	%r23, %r1, 31;
	setp.ne.s32 	%p9, %r23, 0;
	@%p9 bra 	$L__BB0_7;
	shr.u32 	%r24, %r1, 3;
	mov.u32 	%r25, _ZZ25mean_squared_error_kernelPKfS0_PfiE4smem;
	add.s32 	%r26, %r25, %r24;
	st.shared.f32 	[%r26], %f5;
$L__BB0_7:
	bar.sync 	0;
	shr.u32 	%r8, %r2, 5;
	setp.ge.u32 	%p10, %r1, %r8;
	@%p10 bra 	$L__BB0_10;
	mov.b32 	%r27, -1;
	shl.b32 	%r28, %r27, %r8;
	not.b32 	%r29, %r28;
	shl.b32 	%r30, %r1, 2;
	mov.u32 	%r31, _ZZ25mean_squared_error_kernelPKfS0_PfiE4smem;
	add.s32 	%r32, %r31, %r30;
	ld.shared.f32 	%f21, [%r32];
	mov.b32 	%r33, %f21;
	shfl.sync.down.b32	%r34|%p11, %r33, 16, 31, %r29;
	mov.b32 	%f22, %r34;
	add.f32 	%f23, %f21, %f22;
	mov.b32 	%r35, %f23;
	shfl.sync.down.b32	%r36|%p12, %r35, 8, 31, %r29;
	mov.b32 	%f24, %r36;
	add.f32 	%f25, %f23, %f24;
	mov.b32 	%r37, %f25;
	shfl.sync.down.b32	%r38|%p13, %r37, 4, 31, %r29;
	mov.b32 	%f26, %r38;
	add.f32 	%f27, %f25, %f26;
	mov.b32 	%r39, %f27;
	shfl.sync.down.b32	%r40|%p14, %r39, 2, 31, %r29;
	mov.b32 	%f28, %r40;
	add.f32 	%f29, %f27, %f28;
	mov.b32 	%r41, %f29;
	shfl.sync.down.b32	%r42|%p15, %r41, 1, 31, %r29;
	mov.b32 	%f30, %r42;
	add.f32 	%f6, %f29, %f30;
	setp.ne.s32 	%p16, %r1, 0;
	@%p16 bra 	$L__BB0_10;
	cvt.rn.f32.s32 	%f31, %r9;
	div.rn.f32 	%f32, %f6, %f31;
	cvta.to.global.u64 	%rd9, %rd5;
	atom.global.add.f32 	%f33, [%rd9], %f32;
$L__BB0_10:
	ret;

}


// ===== COMPILED SASS (sm_100) =====

	.target	sm_100

	.elftype	@"ET_EXEC"


//--------------------- .note.nv.tkinfo           --------------------------
	.section	.note.nv.tkinfo,"",@"SHT_NOTE"
	.sectionflags	@"SHF_NOTE_NV_TKINFO"
	.tkinfo
        /*0018*/ 	.word	0x00000002
        /*0030*/ 	.string	""
        /*0030*/ 	.string	"ptxas"
        /*0030*/ 	.string	"Cuda compilation tools, release 13.0, V13.0.88"
        /*0030*/ 	.string	"Build cuda_13.0.r13.0/compiler.36424714_0"
        /*0030*/ 	.string	"-arch sm_100 -m 64 "



//--------------------- .note.nv.cuinfo           --------------------------
	.section	.note.nv.cuinfo,"",@"SHT_NOTE"
	.sectionflags	@"SHF_NOTE_NV_CUINFO"
        /*0018*/ 	.short	0x0002
        /*001a*/ 	.short	0x0064
        /*001c*/ 	.short	0x0082
	.zero		2


//--------------------- .nv.info                  --------------------------
	.section	.nv.info,"",@"SHT_CUDA_INFO"
	.align	4


	//----- nvinfo : EIATTR_REGCOUNT
	.align		4
        /*0000*/ 	.byte	0x04, 0x2f
        /*0002*/ 	.short	(.L_1 - .L_0)
	.align		4
.L_0:
        /*0004*/ 	.word	index@(_Z25mean_squared_error_kernelPKfS0_Pfi)
        /*0008*/ 	.word	0x00000010


	//----- nvinfo : EIATTR_FRAME_SIZE
	.align		4
.L_1:
        /*000c*/ 	.byte	0x04, 0x11
        /*000e*/ 	.short	(.L_3 - .L_2)
	.align		4
.L_2:
        /*0010*/ 	.word	index@($__internal_0_$__cuda_sm3x_div_rn_noftz_f32_slowpath)
        /*0014*/ 	.word	0x00000000


	//----- nvinfo : EIATTR_FRAME_SIZE
	.align		4
.L_3:
        /*0018*/ 	.byte	0x04, 0x11
        /*001a*/ 	.short	(.L_5 - .L_4)
	.align		4
.L_4:
        /*001c*/ 	.word	index@(_Z25mean_squared_error_kernelPKfS0_Pfi)
        /*0020*/ 	.word	0x00000000


	//----- nvinfo : EIATTR_MIN_STACK_SIZE
	.align		4
.L_5:
        /*0024*/ 	.byte	0x04, 0x12
        /*0026*/ 	.short	(.L_7 - .L_6)
	.align		4
.L_6:
        /*0028*/ 	.word	index@(_Z25mean_squared_error_kernelPKfS0_Pfi)
        /*002c*/ 	.word	0x00000000
.L_7:


//--------------------- .nv.compat                --------------------------
	.section	.nv.compat,"",@"SHT_CUDA_COMPAT_INFO"
	.align	4
        /*0000*/ 	.byte	0x02, 0x09, 0x00, 0x00, 0x02, 0x02, 0x01, 0x00, 0x02, 0x05, 0x05, 0x00, 0x03, 0x07, 0x01, 0x01
        /*0010*/ 	.byte	0x02, 0x03, 0x00, 0x00, 0x02, 0x06, 0x01, 0x00, 0x04, 0x0b, 0x08, 0x00, 0x01, 0x00, 0x00, 0x00
        /*0020*/ 	.byte	0x00, 0x00, 0x00, 0x00


//--------------------- .nv.info._Z25mean_squared_error_kernelPKfS0_Pfi --------------------------
	.section	.nv.info._Z25mean_squared_error_kernelPKfS0_Pfi,"",@"SHT_CUDA_INFO"
	.sectionflags	@""
	.align	4


	//----- nvinfo : EIATTR_CUDA_API_VERSION
	.align		4
        /*0000*/ 	.byte	0x04, 0x37
        /*0002*/ 	.short	(.L_9 - .L_8)
.L_8:
        /*0004*/ 	.word	0x00000082


	//----- nvinfo : EIATTR_KPARAM_INFO
	.align		4
.L_9:
        /*0008*/ 	.byte	0x04, 0x17
        /*000a*/ 	.short	(.L_11 - .L_10)
.L_10:
        /*000c*/ 	.word	0x00000000
        /*0010*/ 	.short	0x0003
        /*0012*/ 	.short	0x0018
        /*0014*/ 	.byte	0x00, 0xf0, 0x11, 0x00


	//----- nvinfo : EIATTR_KPARAM_INFO
	.align		4
.L_11:
        /*0018*/ 	.byte	0x04, 0x17
        /*001a*/ 	.short	(.L_13 - .L_12)
.L_12:
        /*001c*/ 	.word	0x00000000
        /*0020*/ 	.short	0x0002
        /*0022*/ 	.short	0x0010
        /*0024*/ 	.byte	0x00, 0xf5, 0x21, 0x00


	//----- nvinfo : EIATTR_KPARAM_INFO
	.align		4
.L_13:
        /*0028*/ 	.byte	0x04, 0x17
        /*002a*/ 	.short	(.L_15 - .L_14)
.L_14:
        /*002c*/ 	.word	0x00000000
        /*0030*/ 	.short	0x0001
        /*0032*/ 	.short	0x0008
        /*0034*/ 	.byte	0x00, 0xf5, 0x21, 0x00


	//----- nvinfo : EIATTR_KPARAM_INFO
	.align		4
.L_15:
        /*0038*/ 	.byte	0x04, 0x17
        /*003a*/ 	.short	(.L_17 - .L_16)
.L_16:
        /*003c*/ 	.word	0x00000000
        /*0040*/ 	.short	0x0000
        /*0042*/ 	.short	0x0000
        /*0044*/ 	.byte	0x00, 0xf5, 0x21, 0x00


	//----- nvinfo : EIATTR_SPARSE_MMA_MASK
	.align		4
.L_17:
        /*0048*/ 	.byte	0x03, 0x50
        /*004a*/ 	.short	0x0000


	//----- nvinfo : EIATTR_MAXREG_COUNT
	.align		4
        /*004c*/ 	.byte	0x03, 0x1b
        /*004e*/ 	.short	0x00ff


	//----- nvinfo : EIATTR_NUM_BARRIERS
	.align		4
        /*0050*/ 	.byte	0x02, 0x4c
        /*0052*/ 	.byte	0x01
	.zero		1


	//----- nvinfo : EIATTR_MERCURY_ISA_VERSION
	.align		4
        /*0054*/ 	.byte	0x03, 0x5f
        /*0056*/ 	.short	0x0101


	//----- nvinfo : EIATTR_COOP_GROUP_MASK_REGIDS
	.align		4
        /*0058*/ 	.byte	0x04, 0x29
        /*005a*/ 	.short	(.L_19 - .L_18)


	//   ....[0]....
.L_18:
        /*005c*/ 	.word	0xffffffff


	//   ....[1]....
        /*0060*/ 	.word	0xffffffff


	//   ....[2]....
        /*0064*/ 	.word	0xffffffff


	//   ....[3]....
        /*0068*/ 	.word	0xffffffff


	//   ....[4]....
        /*006c*/ 	.word	0xffffffff


	//   ....[5]....
        /*0070*/ 	.word	0x05000002


	//   ....[6]....
        /*0074*/ 	.word	0x05000002


	//   ....[7]....
        /*0078*/ 	.word	0x05000002


	//   ....[8]....
        /*007c*/ 	.word	0x05000002


	//   ....[9]....
        /*0080*/ 	.word	0x05000002


	//----- nvinfo : EIATTR_COOP_GROUP_INSTR_OFFSETS
	.align		4
.L_19:
        /*0084*/ 	.byte	0x04, 0x28
        /*0086*/ 	.short	(.L_21 - .L_20)


	//   ....[0]....
.L_20:
        /*0088*/ 	.word	0x000001f0


	//   ....[1]....
        /*008c*/ 	.word	0x00000260


	//   ....[2]....
        /*0090*/ 	.word	0x000002a0


	//   ....[3]....
        /*0094*/ 	.word	0x000002c0


	//   ....[4]....
        /*0098*/ 	.word	0x000002e0


	//   ....[5]....
        /*009c*/ 	.word	0x000003c0


	//   ....[6]....
        /*00a0*/ 	.word	0x000003e0


	//   ....[7]....
        /*00a4*/ 	.word	0x00000400


	//   ....[8]....
        /*00a8*/ 	.word	0x00000420


	//   ....[9]....
        /*00ac*/ 	.word	0x00000440


	//----- nvinfo : EIATTR_VRC_CTA_INIT_COUNT
	.align		4
.L_21:
        /*00b0*/ 	.byte	0x02, 0x4a
	.zero		1
	.zero		1


	//----- nvinfo : EIATTR_EXIT_INSTR_OFFSETS
	.align		4
        /*00b4*/ 	.byte	0x04, 0x1c
        /*00b6*/ 	.short	(.L_23 - .L_22)


	//   ....[0]....
.L_22:
        /*00b8*/ 	.word	0x00000320


	//   ....[1]....
        /*00bc*/ 	.word	0x00000450


	//   ....[2]....
        /*00c0*/ 	.word	0x00000560


	//----- nvinfo : EIATTR_CRS_STACK_SIZE
	.align		4
.L_23:
        /*00c4*/ 	.byte	0x04, 0x1e
        /*00c6*/ 	.short	(.L_25 - .L_24)
.L_24:
        /*00c8*/ 	.word	0x00000000


	//----- nvinfo : EIATTR_CBANK_PARAM_SIZE
	.align		4
.L_25:
        /*00cc*/ 	.byte	0x03, 0x19
        /*00ce*/ 	.short	0x001c


	//----- nvinfo : EIATTR_PARAM_CBANK
	.align		4
        /*00d0*/ 	.byte	0x04, 0x0a
        /*00d2*/ 	.short	(.L_27 - .L_26)
	.align		4
.L_26:
        /*00d4*/ 	.word	index@(.nv.constant0._Z25mean_squared_error_kernelPKfS0_Pfi)
        /*00d8*/ 	.short	0x0380
        /*00da*/ 	.short	0x001c


	//----- nvinfo : EIATTR_SW_WAR
	.align		4
.L_27:
        /*00dc*/ 	.byte	0x04, 0x36
        /*00de*/ 	.short	(.L_29 - .L_28)
.L_28:
        /*00e0*/ 	.word	0x00000008
.L_29:


//--------------------- .nv.callgraph             --------------------------
	.section	.nv.callgraph,"",@"SHT_CUDA_CALLGRAPH"
	.align	4
	.sectionentsize	8
	.align		4
        /*0000*/ 	.word	0x00000000
	.align		4
        /*0004*/ 	.word	0xffffffff
	.align		4
        /*0008*/ 	.word	0x00000000
	.align		4
        /*000c*/ 	.word	0xfffffffe
	.align		4
        /*0010*/ 	.word	0x00000000
	.align		4
        /*0014*/ 	.word	0xfffffffd
	.align		4
        /*0018*/ 	.word	0x00000000
	.align		4
        /*001c*/ 	.word	0xfffffffc


//--------------------- .text._Z25mean_squared_error_kernelPKfS0_Pfi --------------------------
	.section	.text._Z25mean_squared_error_kernelPKfS0_Pfi,"ax",@progbits
	.align	128
        .global         _Z25mean_squared_error_kernelPKfS0_Pfi
        .type           _Z25mean_squared_error_kernelPKfS0_Pfi,@function
        .size           _Z25mean_squared_error_kernelPKfS0_Pfi,(.L_x_18 - _Z25mean_squared_error_kernelPKfS0_Pfi)
        .other          _Z25mean_squared_error_kernelPKfS0_Pfi,@"STO_CUDA_ENTRY STV_DEFAULT"
_Z25mean_squared_error_kernelPKfS0_Pfi:
.text._Z25mean_squared_error_kernelPKfS0_Pfi:
[----:B------:R-:W-:Y:S01]  /*0000*/  LDC R1, c[0x0][0x37c] ;  /* 0x0000df00ff017b82 */ /* 0x000fe20000000800 */
[----:B------:R-:W0:Y:S01]  /*0010*/  LDCU UR6, c[0x0][0x398] ;  /* 0x00007300ff0677ac */ /* 0x000e220008000800 */
[----:B------:R-:W1:Y:S01]  /*0020*/  S2R R0, SR_TID.X ;  /* 0x0000000000007919 */ /* 0x000e620000002100 */
[----:B------:R-:W-:Y:S01]  /*0030*/  IMAD.MOV.U32 R10, RZ, RZ, RZ ;  /* 0x000000ffff0a7224 */ /* 0x000fe200078e00ff */
[----:B------:R-:W2:Y:S01]  /*0040*/  LDCU.64 UR8, c[0x0][0x358] ;  /* 0x00006b00ff0877ac */ /* 0x000ea20008000a00 */
[----:B------:R-:W3:Y:S01]  /*0050*/  LDCU UR10, c[0x0][0x360] ;  /* 0x00006c00ff0a77ac */ /* 0x000ee20008000800 */
[----:B0-----:R-:W-:-:S09]  /*0060*/  UISETP.GE.AND UP0, UPT, UR6, 0x1, UPT ;  /* 0x000000010600788c */ /* 0x001fd2000bf06270 */
[----:B--23--:R-:W-:Y:S05]  /*0070*/  BRA.U !UP0, `(.L_x_0) ;  /* 0x00000001085c7547 */ /* 0x00cfea000b800000 */
[----:B------:R-:W1:Y:S01]  /*0080*/  S2R R11, SR_CTAID.X ;  /* 0x00000000000b7919 */ /* 0x000e620000002500 */
[----:B------:R-:W0:Y:S01]  /*0090*/  LDC.64 R6, c[0x0][0x380] ;  /* 0x0000e000ff067b82 */ /* 0x000e220000000a00 */
[----:B------:R-:W2:Y:S01]  /*00a0*/  LDCU UR5, c[0x0][0x370] ;  /* 0x00006e00ff0577ac */ /* 0x000ea20008000800 */
[----:B------:R-:W-:Y:S01]  /*00b0*/  IMAD.MOV.U32 R10, RZ, RZ, RZ ;  /* 0x000000ffff0a7224 */ /* 0x000fe200078e00ff */
[----:B------:R-:W3:Y:S05]  /*00c0*/  LDCU UR6, c[0x0][0x398] ;  /* 0x00007300ff0677ac */ /* 0x000eea0008000800 */
[----:B------:R-:W4:Y:S01]  /*00d0*/  LDC.64 R8, c[0x0][0x388] ;  /* 0x0000e200ff087b82 */ /* 0x000f220000000a00 */
[----:B------:R-:W-:Y:S01]  /*00e0*/  UMOV UR4, URZ ;  /* 0x000000ff00047c82 */ /* 0x000fe20008000000 */
[----:B--2---:R-:W-:-:S02]  /*00f0*/  UIMAD UR5, UR10, UR5, URZ ;  /* 0x000000050a0572a4 */ /* 0x004fc4000f8e02ff */
[----:B-1-3--:R-:W-:-:S10]  /*0100*/  IMAD R11, R11, UR10, R0 ;  /* 0x0000000a0b0b7c24 */ /* 0x00afd4000f8e0200 */
.L_x_3:
[----:B------:R-:W-:Y:S01]  /*0110*/  VIADD R5, R11, UR4 ;  /* 0x000000040b057c36 */ /* 0x000fe20008000000 */
[----:B------:R-:W-:Y:S01]  /*0120*/  UIADD3 UR4, UPT, UPT, UR5, UR4, URZ ;  /* 0x0000000405047290 */ /* 0x000fe2000fffe0ff */
[----:B------:R-:W-:Y:S03]  /*0130*/  BSSY.RECONVERGENT B0, `(.L_x_1) ;  /* 0x000000a000007945 */ /* 0x000fe60003800200 */
[----:B------:R-:W-:Y:S01]  /*0140*/  ISETP.GE.AND P0, PT, R5, UR6, PT ;  /* 0x0000000605007c0c */ /* 0x000fe2000bf06270 */
[----:B------:R-:W-:-:S12]  /*0150*/  UISETP.GE.AND UP0, UPT, UR4, UR6, UPT ;  /* 0x000000060400728c */ /* 0x000fd8000bf06270 */
[----:B------:R-:W-:Y:S05]  /*0160*/  @P0 BRA `(.L_x_2) ;  /* 0x0000000000180947 */ /* 0x000fea0003800000 */
[----:B0-----:R-:W-:-:S04]  /*0170*/  IMAD.WIDE R2, R5, 0x4, R6 ;  /* 0x0000000405027825 */ /* 0x001fc800078e0206 */
[----:B----4-:R-:W-:Y:S02]  /*0180*/  IMAD.WIDE R4, R5, 0x4, R8 ;  /* 0x0000000405047825 */ /* 0x010fe400078e0208 */
[----:B------:R-:W2:Y:S04]  /*0190*/  LDG.E R2, desc[UR8][R2.64] ;  /* 0x0000000802027981 */ /* 0x000ea8000c1e1900 */
[----:B------:R-:W2:Y:S02]  /*01a0*/  LDG.E R5, desc[UR8][R4.64] ;  /* 0x0000000804057981 */ /* 0x000ea4000c1e1900 */
[----:B--2---:R-:W-:-:S04]  /*01b0*/  FADD R13, R2, -R5 ;  /* 0x80000005020d7221 */ /* 0x004fc80000000000 */
[----:B------:R-:W-:-:S07]  /*01c0*/  FFMA R10, R13, R13, R10 ;  /* 0x0000000d0d0a7223 */ /* 0x000fce000000000a */
.L_x_2:
[----:B------:R-:W-:Y:S05]  /*01d0*/  BSYNC.RECONVERGENT B0 ;  /* 0x0000000000007941 */ /* 0x000fea0003800200 */
.L_x_1:
[----:B------:R-:W-:Y:S05]  /*01e0*/  BRA.U !UP0, `(.L_x_3) ;  /* 0xfffffffd08c87547 */ /* 0x000fea000b83ffff */
.L_x_0:
[----:B------:R-:W2:Y:S01]  /*01f0*/  SHFL.DOWN PT, R3, R10, 0x10, 0x1f ;  /* 0x0a001f000a037f89 */ /* 0x000ea200000e0000 */
[----:B-1----:R-:W-:Y:S01]  /*0200*/  LOP3.LUT P0, RZ, R0, 0x1f, RZ, 0xc0, !PT ;  /* 0x0000001f00ff7812 */ /* 0x002fe2000780c0ff */
[----:B------:R-:W-:-:S06]  /*0210*/  USHF.R.U32.HI UR7, URZ, 0x5, UR10 ;  /* 0x00000005ff077899 */ /* 0x000fcc000801160a */
[----:B------:R-:W-:-:S06]  /*0220*/  ISETP.GE.U32.AND P1, PT, R0, UR7, PT ;  /* 0x0000000700007c0c */ /* 0x000fcc000bf26070 */
[----:B----4-:R-:W1:Y:S01]  /*0230*/  @!P0 S2R R9, SR_CgaCtaId ;  /* 0x0000000000098919 */ /* 0x010e620000008800 */
[----:B0-----:R-:W-:Y:S01]  /*0240*/  @!P0 MOV R6, 0x400 ;  /* 0x0000040000068802 */ /* 0x001fe20000000f00 */
[----:B--2---:R-:W-:-:S05]  /*0250*/  FADD R3, R3, R10 ;  /* 0x0000000a03037221 */ /* 0x004fca0000000000 */
[----:B------:R-:W0:Y:S01]  /*0260*/  SHFL.DOWN PT, R2, R3, 0x8, 0x1f ;  /* 0x09001f0003027f89 */ /* 0x000e2200000e0000 */
[----:B-1----:R-:W-:-:S04]  /*0270*/  @!P0 LEA R9, R9, R6, 0x18 ;  /* 0x0000000609098211 */ /* 0x002fc800078ec0ff */
[----:B------:R-:W-:Y:S01]  /*0280*/  @!P0 LEA.HI R9, R0, R9, RZ, 0x1d ;  /* 0x0000000900098211 */ /* 0x000fe200078fe8ff */
[----:B0-----:R-:W-:-:S05]  /*0290*/  FADD R2, R3, R2 ;  /* 0x0000000203027221 */ /* 0x001fca0000000000 */
[----:B------:R-:W0:Y:S02]  /*02a0*/  SHFL.DOWN PT, R5, R2, 0x4, 0x1f ;  /* 0x08801f0002057f89 */ /* 0x000e2400000e0000 */
[----:B0-----:R-:W-:-:S05]  /*02b0*/  FADD R5, R2, R5 ;  /* 0x0000000502057221 */ /* 0x001fca0000000000 */
[----:B------:R-:W0:Y:S02]  /*02c0*/  SHFL.DOWN PT, R4, R5, 0x2, 0x1f ;  /* 0x08401f0005047f89 */ /* 0x000e2400000e0000 */
[----:B0-----:R-:W-:-:S05]  /*02d0*/  FADD R4, R5, R4 ;  /* 0x0000000405047221 */ /* 0x001fca0000000000 */
[----:B------:R-:W0:Y:S02]  /*02e0*/  SHFL.DOWN PT, R7, R4, 0x1, 0x1f ;  /* 0x08201f0004077f89 */ /* 0x000e2400000e0000 */
[----:B0-----:R-:W-:-:S05]  /*02f0*/  FADD R2, R4, R7 ;  /* 0x0000000704027221 */ /* 0x001fca0000000000 */
[----:B------:R0:W-:Y:S01]  /*0300*/  @!P0 STS [R9], R2 ;  /* 0x0000000209008388 */ /* 0x0001e20000000800 */
[----:B------:R-:W-:Y:S06]  /*0310*/  BAR.SYNC.DEFER_BLOCKING 0x0 ;  /* 0x0000000000007b1d */ /* 0x000fec0000010000 */
[----:B------:R-:W-:Y:S05]  /*0320*/  @P1 EXIT ;  /* 0x000000000000194d */ /* 0x000fea0003800000 */
[----:B------:R-:W1:Y:S01]  /*0330*/  S2UR UR5, SR_CgaCtaId ;  /* 0x00000000000579c3 */ /* 0x000e620000008800 */
[----:B------:R-:W-:Y:S01]  /*0340*/  UMOV UR4, 0x400 ;  /* 0x0000040000047882 */ /* 0x000fe20000000000 */
[----:B------:R-:W-:Y:S01]  /*0350*/  ISETP.NE.AND P0, PT, R0, RZ, PT ;  /* 0x000000ff0000720c */ /* 0x000fe20003f05270 */
[----:B-1----:R-:W-:-:S06]  /*0360*/  ULEA UR4, UR5, UR4, 0x18 ;  /* 0x0000000405047291 */ /* 0x002fcc000f8ec0ff */
[----:B------:R-:W-:Y:S01]  /*0370*/  LEA R3, R0, UR4, 0x2 ;  /* 0x0000000400037c11 */ /* 0x000fe2000f8e10ff */
[----:B------:R-:W-:Y:S02]  /*0380*/  UMOV UR4, 0xffffffff ;  /* 0xffffffff00047882 */ /* 0x000fe40000000000 */
[----:B------:R-:W-:-:S03]  /*0390*/  USHF.L.U32 UR4, UR4, UR7, URZ ;  /* 0x0000000704047299 */ /* 0x000fc600080006ff */
[----:B------:R-:W1:Y:S03]  /*03a0*/  LDS R3, [R3] ;  /* 0x0000000003037984 */ /* 0x000e660000000800 */
[----:B0-----:R-:W-:Y:S01]  /*03b0*/  LOP3.LUT R2, RZ, UR4, RZ, 0x33, !PT ;  /* 0x00000004ff027c12 */ /* 0x001fe2000f8e33ff */
[----:B-1----:R-:W0:Y:S02]  /*03c0*/  SHFL.DOWN PT, R4, R3, 0x10, 0x1f ;  /* 0x0a001f0003047f89 */ /* 0x002e2400000e0000 */
[----:B0-----:R-:W-:-:S05]  /*03d0*/  FADD R5, R3, R4 ;  /* 0x0000000403057221 */ /* 0x001fca0000000000 */
[----:B------:R-:W0:Y:S02]  /*03e0*/  SHFL.DOWN PT, R4, R5, 0x8, 0x1f ;  /* 0x09001f0005047f89 */ /* 0x000e2400000e0000 */
[----:B0-----:R-:W-:-:S05]  /*03f0*/  FADD R7, R5, R4 ;  /* 0x0000000405077221 */ /* 0x001fca0000000000 */
[----:B------:R-:W0:Y:S02]  /*0400*/  SHFL.DOWN PT, R4, R7, 0x4, 0x1f ;  /* 0x08801f0007047f89 */ /* 0x000e2400000e0000 */
[----:B0-----:R-:W-:-:S05]  /*0410*/  FADD R9, R7, R4 ;  /* 0x0000000407097221 */ /* 0x001fca0000000000 */
[----:B------:R-:W0:Y:S02]  /*0420*/  SHFL.DOWN PT, R4, R9, 0x2, 0x1f ;  /* 0x08401f0009047f89 */ /* 0x000e2400000e0000 */
[----:B0-----:R-:W-:-:S05]  /*0430*/  FADD R11, R9, R4 ;  /* 0x00000004090b7221 */ /* 0x001fca0000000000 */
[----:B------:R0:W1:Y:S01]  /*0440*/  SHFL.DOWN PT, R0, R11, 0x1, 0x1f ;  /* 0x08201f000b007f89 */ /* 0x00006200000e0000 */
[----:B------:R-:W-:Y:S05]  /*0450*/  @P0 EXIT ;  /* 0x000000000000094d */ /* 0x000fea0003800000 */
[----:B------:R-:W-:Y:S01]  /*0460*/  I2FP.F32.S32 R3, UR6 ;  /* 0x0000000600037c45 */ /* 0x000fe20008201400 */
[----:B-1----:R-:W-:Y:S01]  /*0470*/  FADD R0, R11, R0 ;  /* 0x000000000b007221 */ /* 0x002fe20000000000 */
[----:B------:R-:W-:Y:S02]  /*0480*/  BSSY.RECONVERGENT B0, `(.L_x_4) ;  /* 0x000000b000007945 */ /* 0x000fe40003800200 */
[----:B------:R-:W1:Y:S08]  /*0490*/  MUFU.RCP R2, R3 ;  /* 0x0000000300027308 */ /* 0x000e700000001000 */
[----:B------:R-:W2:Y:S01]  /*04a0*/  FCHK P0, R0, R3 ;  /* 0x0000000300007302 */ /* 0x000ea20000000000 */
[----:B-1----:R-:W-:-:S04]  /*04b0*/  FFMA R5, -R3, R2, 1 ;  /* 0x3f80000003057423 */ /* 0x002fc80000000102 */
[----:B------:R-:W-:-:S04]  /*04c0*/  FFMA R5, R2, R5, R2 ;  /* 0x0000000502057223 */ /* 0x000fc80000000002 */
[----:B------:R-:W-:-:S04]  /*04d0*/  FFMA R2, R0, R5, RZ ;  /* 0x0000000500027223 */ /* 0x000fc800000000ff */
[----:B------:R-:W-:-:S04]  /*04e0*/  FFMA R4, -R3, R2, R0 ;  /* 0x0000000203047223 */ /* 0x000fc80000000100 */
[----:B------:R-:W-:Y:S01]  /*04f0*/  FFMA R5, R5, R4, R2 ;  /* 0x0000000405057223 */ /* 0x000fe20000000002 */
[----:B--2---:R-:W-:Y:S06]  /*0500*/  @!P0 BRA `(.L_x_5) ;  /* 0x0000000000088947 */ /* 0x004fec0003800000 */
[----:B------:R-:W-:-:S07]  /*0510*/  MOV R2, 0x530 ;  /* 0x0000053000027802 */ /* 0x000fce0000000f00 */
[----:B0-----:R-:W-:Y:S05]  /*0520*/  CALL.REL.NOINC `($__internal_0_$__cuda_sm3x_div_rn_noftz_f32_slowpath) ;  /* 0x0000000000107944 */ /* 0x001fea0003c00000 */
.L_x_5:
[----:B------:R-:W-:Y:S05]  /*0530*/  BSYNC.RECONVERGENT B0 ;  /* 0x0000000000007941 */ /* 0x000fea0003800200 */
.L_x_4:
[----:B------:R-:W1:Y:S02]  /*0540*/  LDC.64 R2, c[0x0][0x390] ;  /* 0x0000e400ff027b82 */ /* 0x000e640000000a00 */
[----:B-1----:R-:W-:Y:S01]  /*0550*/  REDG.E.ADD.F32.FTZ.RN.STRONG.GPU desc[UR8][R2.64], R5 ;  /* 0x00000005020079a6 */ /* 0x002fe2000c12f308 */
[----:B------:R-:W-:Y:S05]  /*0560*/  EXIT ;  /* 0x000000000000794d */ /* 0x000fea0003800000 */
        .weak           $__internal_0_$__cuda_sm3x_div_rn_noftz_f32_slowpath
        .type           $__internal_0_$__cuda_sm3x_div_rn_noftz_f32_slowpath,@function
        .size           $__internal_0_$__cuda_sm3x_div_rn_noftz_f32_slowpath,(.L_x_18 - $__internal_0_$__cuda_sm3x_div_rn_noftz_f32_slowpath)
$__internal_0_$__cuda_sm3x_div_rn_noftz_f32_slowpath:
[--C-:B------:R-:W-:Y:S01]  /*0570*/  SHF.R.U32.HI R5, RZ, 0x17, R3.reuse ;  /* 0x00000017ff057819 */ /* 0x100fe20000011603 */
[----:B------:R-:W-:Y:S01]  /*0580*/  BSSY.RECONVERGENT B1, `(.L_x_6) ;  /* 0x0000064000017945 */ /* 0x000fe20003800200 */
[--C-:B------:R-:W-:Y:S01]  /*0590*/  SHF.R.U32.HI R4, RZ, 0x17, R0.reuse ;  /* 0x00000017ff047819 */ /* 0x100fe20000011600 */
[----:B------:R-:W-:Y:S01]  /*05a0*/  IMAD.MOV.U32 R6, RZ, RZ, R0 ;  /* 0x000000ffff067224 */ /* 0x000fe200078e0000 */
[----:B------:R-:W-:Y:S01]  /*05b0*/  LOP3.LUT R5, R5, 0xff, RZ, 0xc0, !PT ;  /* 0x000000ff05057812 */ /* 0x000fe200078ec0ff */
[----:B------:R-:W-:Y:S01]  /*05c0*/  IMAD.MOV.U32 R7, RZ, RZ, R3 ;  /* 0x000000ffff077224 */ /* 0x000fe200078e0003 */
[----:B------:R-:W-:-:S03]  /*05d0*/  LOP3.LUT R4, R4, 0xff, RZ, 0xc0, !PT ;  /* 0x000000ff04047812 */ /* 0x000fc600078ec0ff */
[----:B------:R-:W-:Y:S02]  /*05e0*/  VIADD R10, R5, 0xffffffff ;  /* 0xffffffff050a7836 */ /* 0x000fe40000000000 */
[----:B------:R-:W-:-:S03]  /*05f0*/  VIADD R9, R4, 0xffffffff ;  /* 0xffffffff04097836 */ /* 0x000fc60000000000 */
[----:B------:R-:W-:-:S04]  /*0600*/  ISETP.GT.U32.AND P0, PT, R10, 0xfd, PT ;  /* 0x000000fd0a00780c */ /* 0x000fc80003f04070 */
[----:B------:R-:W-:-:S13]  /*0610*/  ISETP.GT.U32.OR P0, PT, R9, 0xfd, P0 ;  /* 0x000000fd0900780c */ /* 0x000fda0000704470 */
[----:B------:R-:W-:Y:S01]  /*0620*/  @!P0 IMAD.MOV.U32 R8, RZ, RZ, RZ ;  /* 0x000000ffff088224 */ /* 0x000fe200078e00ff */
[----:B------:R-:W-:Y:S06]  /*0630*/  @!P0 BRA `(.L_x_7) ;  /* 0x00000000005c8947 */ /* 0x000fec0003800000 */
[----:B------:R-:W-:Y:S02]  /*0640*/  FSETP.GTU.FTZ.AND P0, PT, |R0|, +INF , PT ;  /* 0x7f8000000000780b */ /* 0x000fe40003f1c200 */
[----:B------:R-:W-:-:S04]  /*0650*/  FSETP.GTU.FTZ.AND P1, PT, |R3|, +INF , PT ;  /* 0x7f8000000300780b */ /* 0x000fc80003f3c200 */
[----:B------:R-:W-:-:S13]  /*0660*/  PLOP3.LUT P0, PT, P0, P1, PT, 0xf8, 0x8f ;  /* 0x00000000008f781c */ /* 0x000fda0000703f70 */
[----:B------:R-:W-:Y:S05]  /*0670*/  @P0 BRA `(.L_x_8) ;  /* 0x00000004004c0947 */ /* 0x000fea0003800000 */
[----:B------:R-:W-:-:S13]  /*0680*/  LOP3.LUT P0, RZ, R7, 0x7fffffff, R6, 0xc8, !PT ;  /* 0x7fffffff07ff7812 */ /* 0x000fda000780c806 */
[----:B------:R-:W-:Y:S05]  /*0690*/  @!P0 BRA `(.L_x_9) ;  /* 0x00000004003c8947 */ /* 0x000fea0003800000 */
[C---:B------:R-:W-:Y:S02]  /*06a0*/  FSETP.NEU.FTZ.AND P2, PT, |R0|.reuse, +INF , PT ;  /* 0x7f8000000000780b */ /* 0x040fe40003f5d200 */
[----:B------:R-:W-:Y:S02]  /*06b0*/  FSETP.NEU.FTZ.AND P1, PT, |R3|, +INF , PT ;  /* 0x7f8000000300780b */ /* 0x000fe40003f3d200 */
[----:B------:R-:W-:-:S11]  /*06c0*/  FSETP.NEU.FTZ.AND P0, PT, |R0|, +INF , PT ;  /* 0x7f8000000000780b */ /* 0x000fd60003f1d200 */
[----:B------:R-:W-:Y:S05]  /*06d0*/  @!P1 BRA !P2, `(.L_x_9) ;  /* 0x00000004002c9947 */ /* 0x000fea0005000000 */
[----:B------:R-:W-:-:S04]  /*06e0*/  LOP3.LUT P2, RZ, R6, 0x7fffffff, RZ, 0xc0, !PT ;  /* 0x7fffffff06ff7812 */ /* 0x000fc8000784c0ff */
[----:B------:R-:W-:-:S13]  /*06f0*/  PLOP3.LUT P1, PT, P1, P2, PT, 0x2f, 0xf2 ;  /* 0x0000000000f2781c */ /* 0x000fda0000f24577 */
[----:B------:R-:W-:Y:S05]  /*0700*/  @P1 BRA `(.L_x_10) ;  /* 0x0000000400181947 */ /* 0x000fea0003800000 */
[----:B------:R-:W-:-:S04]  /*0710*/  LOP3.LUT P1, RZ, R7, 0x7fffffff, RZ, 0xc0, !PT ;  /* 0x7fffffff07ff7812 */ /* 0x000fc8000782c0ff */
[----:B------:R-:W-:-:S13]  /*0720*/  PLOP3.LUT P0, PT, P0, P1, PT, 0x2f, 0xf2 ;  /* 0x0000000000f2781c */ /* 0x000fda0000702577 */
[----:B------:R-:W-:Y:S05]  /*0730*/  @P0 BRA `(.L_x_11) ;  /* 0x0000000400000947 */ /* 0x000fea0003800000 */
[----:B------:R-:W-:Y:S02]  /*0740*/  ISETP.GE.AND P0, PT, R9, RZ, PT ;  /* 0x000000ff0900720c */ /* 0x000fe40003f06270 */
[----:B------:R-:W-:-:S11]  /*0750*/  ISETP.GE.AND P1, PT, R10, RZ, PT ;  /* 0x000000ff0a00720c */ /* 0x000fd60003f26270 */
[----:B------:R-:W-:Y:S02]  /*0760*/  @P0 IMAD.MOV.U32 R8, RZ, RZ, RZ ;  /* 0x000000ffff080224 */ /* 0x000fe400078e00ff */
[----:B------:R-:W-:Y:S01]  /*0770*/  @!P0 FFMA R6, R0, 1.84467440737095516160e+19, RZ ;  /* 0x5f80000000068823 */ /* 0x000fe200000000ff */
[----:B------:R-:W-:Y:S02]  /*0780*/  @!P0 IMAD.MOV.U32 R8, RZ, RZ, -0x40 ;  /* 0xffffffc0ff088424 */ /* 0x000fe400078e00ff */
[----:B------:R-:W-:Y:S02]  /*0790*/  @!P1 FFMA R7, R3, 1.84467440737095516160e+19, RZ ;  /* 0x5f80000003079823 */ /* 0x000fe400000000ff */
[----:B------:R-:W-:-:S07]  /*07a0*/  @!P1 VIADD R8, R8, 0x40 ;  /* 0x0000004008089836 */ /* 0x000fce0000000000 */
.L_x_7:
[----:B------:R-:W-:Y:S01]  /*07b0*/  LEA R0, R5, 0xc0800000, 0x17 ;  /* 0xc080000005007811 */ /* 0x000fe200078eb8ff */
[----:B------:R-:W-:Y:S01]  /*07c0*/  VIADD R4, R4, 0xffffff81 ;  /* 0xffffff8104047836 */ /* 0x000fe20000000000 */
[----:B------:R-:W-:Y:S03]  /*07d0*/  BSSY.RECONVERGENT B2, `(.L_x_12) ;  /* 0x0000035000027945 */ /* 0x000fe60003800200 */
[----:B------:R-:W-:Y:S01]  /*07e0*/  IMAD.IADD R7, R7, 0x1, -R0 ;  /* 0x0000000107077824 */ /* 0x000fe200078e0a00 */
[C---:B------:R-:W-:Y:S01]  /*07f0*/  IADD3 R5, PT, PT, R4.reuse, 0x7f, -R5 ;  /* 0x0000007f04057810 */ /* 0x040fe20007ffe805 */
[----:B------:R-:W-:Y:S02]  /*0800*/  IMAD R0, R4, -0x800000, R6 ;  /* 0xff80000004007824 */ /* 0x000fe400078e0206 */
[----:B------:R-:W0:Y:S01]  /*0810*/  MUFU.RCP R3, R7 ;  /* 0x0000000700037308 */ /* 0x000e220000001000 */
[----:B------:R-:W-:Y:S01]  /*0820*/  FADD.FTZ R9, -R7, -RZ ;  /* 0x800000ff07097221 */ /* 0x000fe20000010100 */
[----:B------:R-:W-:-:S03]  /*0830*/  IMAD.IADD R5, R5, 0x1, R8 ;  /* 0x0000000105057824 */ /* 0x000fc600078e0208 */
[----:B0-----:R-:W-:-:S04]  /*0840*/  FFMA R10, R3, R9, 1 ;  /* 0x3f800000030a7423 */ /* 0x001fc80000000009 */
[----:B------:R-:W-:-:S04]  /*0850*/  FFMA R10, R3, R10, R3 ;  /* 0x0000000a030a7223 */ /* 0x000fc80000000003 */
[----:B------:R-:W-:-:S04]  /*0860*/  FFMA R3, R0, R10, RZ ;  /* 0x0000000a00037223 */ /* 0x000fc800000000ff */
[----:B------:R-:W-:-:S04]  /*0870*/  FFMA R6, R9, R3, R0 ;  /* 0x0000000309067223 */ /* 0x000fc80000000000 */
[----:B------:R-:W-:-:S04]  /*0880*/  FFMA R11, R10, R6, R3 ;  /* 0x000000060a0b7223 */ /* 0x000fc80000000003 */
[----:B------:R-:W-:-:S04]  /*0890*/  FFMA R6, R9, R11, R0 ;  /* 0x0000000b09067223 */ /* 0x000fc80000000000 */
[----:B------:R-:W-:-:S05]  /*08a0*/  FFMA R3, R10, R6, R11 ;  /* 0x000000060a037223 */ /* 0x000fca000000000b */
[----:B------:R-:W-:-:S04]  /*08b0*/  SHF.R.U32.HI R0, RZ, 0x17, R3 ;  /* 0x00000017ff007819 */ /* 0x000fc80000011603 */
[----:B------:R-:W-:-:S05]  /*08c0*/  LOP3.LUT R0, R0, 0xff, RZ, 0xc0, !PT ;  /* 0x000000ff00007812 */ /* 0x000fca00078ec0ff */
[----:B------:R-:W-:-:S04]  /*08d0*/  IMAD.IADD R8, R0, 0x1, R5 ;  /* 0x0000000100087824 */ /* 0x000fc800078e0205 */
[----:B------:R-:W-:-:S05]  /*08e0*/  VIADD R0, R8, 0xffffffff ;  /* 0xffffffff08007836 */ /* 0x000fca0000000000 */
[----:B------:R-:W-:-:S13]  /*08f0*/  ISETP.GE.U32.AND P0, PT, R0, 0xfe, PT ;  /* 0x000000fe0000780c */ /* 0x000fda0003f06070 */
[----:B------:R-:W-:Y:S05]  /*0900*/  @!P0 BRA `(.L_x_13) ;  /* 0x0000000000808947 */ /* 0x000fea0003800000 */
[----:B------:R-:W-:-:S13]  /*0910*/  ISETP.GT.AND P0, PT, R8, 0xfe, PT ;  /* 0x000000fe0800780c */ /* 0x000fda0003f04270 */
[----:B------:R-:W-:Y:S05]  /*0920*/  @P0 BRA `(.L_x_14) ;  /* 0x00000000006c0947 */ /* 0x000fea0003800000 */
[----:B------:R-:W-:-:S13]  /*0930*/  ISETP.GE.AND P0, PT, R8, 0x1, PT ;  /* 0x000000010800780c */ /* 0x000fda0003f06270 */
[----:B------:R-:W-:Y:S05]  /*0940*/  @P0 BRA `(.L_x_15) ;  /* 0x0000000000740947 */ /* 0x000fea0003800000 */
[----:B------:R-:W-:Y:S02]  /*0950*/  ISETP.GE.AND P0, PT, R8, -0x18, PT ;  /* 0xffffffe80800780c */ /* 0x000fe40003f06270 */
[----:B------:R-:W-:-:S11]  /*0960*/  LOP3.LUT R3, R3, 0x80000000, RZ, 0xc0, !PT ;  /* 0x8000000003037812 */ /* 0x000fd600078ec0ff */
[----:B------:R-:W-:Y:S05]  /*0970*/  @!P0 BRA `(.L_x_15) ;  /* 0x0000000000688947 */ /* 0x000fea0003800000 */
[-CC-:B------:R-:W-:Y:S01]  /*0980*/  FFMA.RZ R0, R10, R6.reuse, R11.reuse ;  /* 0x000000060a007223 */ /* 0x180fe2000000c00b */
[----:B------:R-:W-:Y:S02]  /*0990*/  VIADD R7, R8, 0x20 ;  /* 0x0000002008077836 */ /* 0x000fe40000000000 */
[-CC-:B------:R-:W-:Y:S01]  /*09a0*/  FFMA.RM R5, R10, R6.reuse, R11.reuse ;  /* 0x000000060a057223 */ /* 0x180fe2000000400b */
[----:B------:R-:W-:Y:S02]  /*09b0*/  ISETP.NE.AND P2, PT, R8, RZ, PT ;  /* 0x000000ff0800720c */ /* 0x000fe40003f45270 */
[----:B------:R-:W-:Y:S01]  /*09c0*/  LOP3.LUT R4, R0, 0x7fffff, RZ, 0xc0, !PT ;  /* 0x007fffff00047812 */ /* 0x000fe200078ec0ff */
[----:B------:R-:W-:Y:S01]  /*09d0*/  FFMA.RP R0, R10, R6, R11 ;  /* 0x000000060a007223 */ /* 0x000fe2000000800b */
[----:B------:R-:W-:Y:S01]  /*09e0*/  IMAD.MOV R6, RZ, RZ, -R8 ;  /* 0x000000ffff067224 */ /* 0x000fe200078e0a08 */
[----:B------:R-:W-:Y:S02]  /*09f0*/  ISETP.NE.AND P1, PT, R8, RZ, PT ;  /* 0x000000ff0800720c */ /* 0x000fe40003f25270 */
[----:B------:R-:W-:-:S02]  /*0a00*/  LOP3.LUT R4, R4, 0x800000, RZ, 0xfc, !PT ;  /* 0x0080000004047812 */ /* 0x000fc400078efcff */
[----:B------:R-:W-:Y:S02]  /*0a10*/  FSETP.NEU.FTZ.AND P0, PT, R0, R5, PT ;  /* 0x000000050000720b */ /* 0x000fe40003f1d000 */
[----:B------:R-:W-:Y:S02]  /*0a20*/  SHF.L.U32 R7, R4, R7, RZ ;  /* 0x0000000704077219 */ /* 0x000fe400000006ff */
[----:B------:R-:W-:Y:S02]  /*0a30*/  SEL R5, R6, RZ, P2 ;  /* 0x000000ff06057207 */ /* 0x000fe40001000000 */
[----:B------:R-:W-:Y:S02]  /*0a40*/  ISETP.NE.AND P1, PT, R7, RZ, P1 ;  /* 0x000000ff0700720c */ /* 0x000fe40000f25270 */
[----:B------:R-:W-:Y:S02]  /*0a50*/  SHF.R.U32.HI R5, RZ, R5, R4 ;  /* 0x00000005ff057219 */ /* 0x000fe40000011604 */
[----:B------:R-:W-:-:S02]  /*0a60*/  PLOP3.LUT P0, PT, P0, P1, PT, 0xf8, 0x8f ;  /* 0x00000000008f781c */ /* 0x000fc40000703f70 */
[----:B------:R-:W-:Y:S02]  /*0a70*/  SHF.R.U32.HI R7, RZ, 0x1, R5 ;  /* 0x00000001ff077819 */ /* 0x000fe40000011605 */
[----:B------:R-:W-:-:S04]  /*0a80*/  SEL R0, RZ, 0x1, !P0 ;  /* 0x00000001ff007807 */ /* 0x000fc80004000000 */
[----:B------:R-:W-:-:S04]  /*0a90*/  LOP3.LUT R0, R0, 0x1, R7, 0xf8, !PT ;  /* 0x0000000100007812 */ /* 0x000fc800078ef807 */
[----:B------:R-:W-:-:S05]  /*0aa0*/  LOP3.LUT R0, R0, R5, RZ, 0xc0, !PT ;  /* 0x0000000500007212 */ /* 0x000fca00078ec0ff */
[----:B------:R-:W-:-:S05]  /*0ab0*/  IMAD.IADD R0, R7, 0x1, R0 ;  /* 0x0000000107007824 */ /* 0x000fca00078e0200 */
[----:B------:R-:W-:Y:S01]  /*0ac0*/  LOP3.LUT R3, R0, R3, RZ, 0xfc, !PT ;  /* 0x0000000300037212 */ /* 0x000fe200078efcff */
[----:B------:R-:W-:Y:S06]  /*0ad0*/  BRA `(.L_x_15) ;  /* 0x0000000000107947 */ /* 0x000fec0003800000 */
.L_x_14:
[----:B------:R-:W-:-:S04]  /*0ae0*/  LOP3.LUT R3, R3, 0x80000000, RZ, 0xc0, !PT ;  /* 0x8000000003037812 */ /* 0x000fc800078ec0ff */
[----:B------:R-:W-:Y:S01]  /*0af0*/  LOP3.LUT R3, R3, 0x7f800000, RZ, 0xfc, !PT ;  /* 0x7f80000003037812 */ /* 0x000fe200078efcff */
[----:B------:R-:W-:Y:S06]  /*0b00*/  BRA `(.L_x_15) ;  /* 0x0000000000047947 */ /* 0x000fec0003800000 */
.L_x_13:
[----:B------:R-:W-:-:S07]  /*0b10*/  IMAD R3, R5, 0x800000, R3 ;  /* 0x0080000005037824 */ /* 0x000fce00078e0203 */
.L_x_15:
[----:B------:R-:W-:Y:S05]  /*0b20*/  BSYNC.RECONVERGENT B2 ;  /* 0x0000000000027941 */ /* 0x000fea0003800200 */
.L_x_12:
[----:B------:R-:W-:Y:S05]  /*0b30*/  BRA `(.L_x_16) ;  /* 0x0000000000207947 */ /* 0x000fea0003800000 */
.L_x_11:
[----:B------:R-:W-:-:S04]  /*0b40*/  LOP3.LUT R3, R7, 0x80000000, R6, 0x48, !PT ;  /* 0x8000000007037812 */ /* 0x000fc800078e4806 */
[----:B------:R-:W-:Y:S01]  /*0b50*/  LOP3.LUT R3, R3, 0x7f800000, RZ, 0xfc, !PT ;  /* 0x7f80000003037812 */ /* 0x000fe200078efcff */
[----:B------:R-:W-:Y:S06]  /*0b60*/  BRA `(.L_x_16) ;  /* 0x0000000000147947 */ /* 0x000fec0003800000 */
.L_x_10:
[----:B------:R-:W-:Y:S01]  /*0b70*/  LOP3.LUT R3, R7, 0x80000000, R6, 0x48, !PT ;  /* 0x8000000007037812 */ /* 0x000fe200078e4806 */
[----:B------:R-:W-:Y:S06]  /*0b80*/  BRA `(.L_x_16) ;  /* 0x00000000000c7947 */ /* 0x000fec0003800000 */
.L_x_9:
[----:B------:R-:W0:Y:S01]  /*0b90*/  MUFU.RSQ R3, -QNAN ;  /* 0xffc0000000037908 */ /* 0x000e220000001400 */
[----:B------:R-:W-:Y:S05]  /*0ba0*/  BRA `(.L_x_16) ;  /* 0x0000000000047947 */ /* 0x000fea0003800000 */
.L_x_8:
[----:B------:R-:W-:-:S07]  /*0bb0*/  FADD.FTZ R3, R0, R3 ;  /* 0x0000000300037221 */ /* 0x000fce0000010000 */
.L_x_16:
[----:B------:R-:W-:Y:S05]  /*0bc0*/  BSYNC.RECONVERGENT B1 ;  /* 0x0000000000017941 */ /* 0x000fea0003800200 */
.L_x_6:
[----:B0-----:R-:W-:Y:S02]  /*0bd0*/  IMAD.MOV.U32 R5, RZ, RZ, R3 ;  /* 0x000000ffff057224 */ /* 0x001fe400078e0003 */
[----:B------:R-:W-:-:S04]  /*0be0*/  IMAD.MOV.U32 R3, RZ, RZ, 0x0 ;  /* 0x00000000ff037424 */ /* 0x000fc800078e00ff */
[----:B------:R-:W-:Y:S05]  /*0bf0*/  RET.REL.NODEC R2 `(_Z25mean_squared_error_kernelPKfS0_Pfi) ;  /* 0xfffffff402007950 */ /* 0x000fea0003c3ffff */
.L_x_17:
[----:B------:R-:W-:-:S00]  /*0c00*/  BRA `(.L_x_17) ;  /* 0xfffffffc00fc7947 */ /* 0x000fc0000383ffff */
[----:B------:R-:W-:-:S00]  /*0c10*/  NOP ;  /* 0x0000000000007918 */ /* 0x000fc00000000000 */
        /* <DEDUP_REMOVED lines=14> */
.L_x_18:


//--------------------- .nv.shared._Z25mean_squared_error_kernelPKfS0_Pfi --------------------------
	.section	.nv.shared._Z25mean_squared_error_kernelPKfS0_Pfi,"aw",@nobits
	.sectionflags	@""
	.align	4
.nv.shared._Z25mean_squared_error_kernelPKfS0_Pfi:
	.zero		1152


//--------------------- .nv.shared.reserved.0     --------------------------
	.section	.nv.shared.reserved.0,"aw",@nobits
	.weak		__nv_reservedSMEM_offset_0_alias
	.size		__nv_reservedSMEM_offset_0_alias, 0, 64
	.other		__nv_reservedSMEM_offset_0_alias,@"STO_CUDA_RESERVED_SHARED STV_DEFAULT"
__nv_reservedSMEM_offset_0_alias:
	.zero		0
	.zero		64


//--------------------- .nv.constant0._Z25mean_squared_error_kernelPKfS0_Pfi --------------------------
	.section	.nv.constant0._Z25mean_squared_error_kernelPKfS0_Pfi,"a",@progbits
	.sectionflags	@""
	.align	4
.nv.constant0._Z25mean_squared_error_kernelPKfS0_Pfi:
	.zero		924


//--------------------- SYMBOLS --------------------------

	.type		.nv.reservedSmem.offset0,@object
	.size		.nv.reservedSmem.offset0,0x4
	.type		.nv.reservedSmem.cap,@object
	.size		.nv.reservedSmem.cap,0x4
